	.headerflags	@"EF_CUDA_TEXMODE_UNIFIED EF_CUDA_64BIT_ADDRESS EF_CUDA_ACCELERATORS EF_CUDA_SM90 EF_CUDA_VIRTUAL_SM(EF_CUDA_SM90)"
	.elftype	@"ET_EXEC"


//--------------------- .nv.info                  --------------------------
	.section	.nv.info,"",@"SHT_CUDA_INFO"
	.align	4


	//----- nvinfo : EIATTR_REGCOUNT
	.align		4
        /*0000*/ 	.byte	0x04, 0x2f
        /*0002*/ 	.short	(.L_3 - .L_2)
	.align		4
.L_2:
        /*0004*/ 	.word	index@(triton_poi_fused__native_batch_norm_legit_no_training__unsafe_index_add_relu_7)
        /*0008*/ 	.word	0x00000028


	//----- nvinfo : EIATTR_MIN_STACK_SIZE
	.align		4
.L_3:
        /*000c*/ 	.byte	0x04, 0x12
        /*000e*/ 	.short	(.L_5 - .L_4)
	.align		4
.L_4:
        /*0010*/ 	.word	index@(triton_poi_fused__native_batch_norm_legit_no_training__unsafe_index_add_relu_7)
        /*0014*/ 	.word	0x00000000


	//----- nvinfo : EIATTR_FRAME_SIZE
	.align		4
.L_5:
        /*0018*/ 	.byte	0x04, 0x11
        /*001a*/ 	.short	(.L_7 - .L_6)
	.align		4
.L_6:
        /*001c*/ 	.word	index@(triton_poi_fused__native_batch_norm_legit_no_training__unsafe_index_add_relu_7)
        /*0020*/ 	.word	0x00000000


	//----- nvinfo : EIATTR_MIN_STACK_SIZE
	.align		4
.L_7:
        /*0024*/ 	.byte	0x04, 0x12
        /*0026*/ 	.short	(.L_9 - .L_8)
	.align		4
.L_8:
        /*0028*/ 	.word	index@(triton_poi_fused__native_batch_norm_legit_no_training__unsafe_index_add_relu_7)
        /*002c*/ 	.word	0x00000000
.L_9:


//--------------------- .nv.info.triton_poi_fused__native_batch_norm_legit_no_training__unsafe_index_add_relu_7 --------------------------
	.section	.nv.info.triton_poi_fused__native_batch_norm_legit_no_training__unsafe_index_add_relu_7,"",@"SHT_CUDA_INFO"
	.sectionflags	@""
	.align	4


	//----- nvinfo : EIATTR_CUDA_API_VERSION
	.align		4
        /*0000*/ 	.byte	0x04, 0x37
        /*0002*/ 	.short	(.L_11 - .L_10)
.L_10:
        /*0004*/ 	.word	0x0000007c


	//----- nvinfo : EIATTR_KPARAM_INFO
	.align		4
.L_11:
        /*0008*/ 	.byte	0x04, 0x17
        /*000a*/ 	.short	(.L_13 - .L_12)
.L_12:
        /*000c*/ 	.word	0x00000000
        /*0010*/ 	.short	0x000a
        /*0012*/ 	.short	0x004c
        /*0014*/ 	.byte	0x00, 0xf0, 0x11, 0x00


	//----- nvinfo : EIATTR_KPARAM_INFO
	.align		4
.L_13:
        /*0018*/ 	.byte	0x04, 0x17
        /*001a*/ 	.short	(.L_15 - .L_14)
.L_14:
        /*001c*/ 	.word	0x00000000
        /*0020*/ 	.short	0x0009
        /*0022*/ 	.short	0x0048
        /*0024*/ 	.byte	0x00, 0xf0, 0x11, 0x00


	//----- nvinfo : EIATTR_KPARAM_INFO
	.align		4
.L_15:
        /*0028*/ 	.byte	0x04, 0x17
        /*002a*/ 	.short	(.L_17 - .L_16)
.L_16:
        /*002c*/ 	.word	0x00000000
        /*0030*/ 	.short	0x0008
        /*0032*/ 	.short	0x0040
        /*0034*/ 	.byte	0x00, 0xf4, 0x21, 0x00


	//----- nvinfo : EIATTR_KPARAM_INFO
	.align		4
.L_17:
        /*0038*/ 	.byte	0x04, 0x17
        /*003a*/ 	.short	(.L_19 - .L_18)
.L_18:
        /*003c*/ 	.word	0x00000000
        /*0040*/ 	.short	0x0007
        /*0042*/ 	.short	0x0038
        /*0044*/ 	.byte	0x00, 0xf4, 0x21, 0x00


	//----- nvinfo : EIATTR_KPARAM_INFO
	.align		4
.L_19:
        /*0048*/ 	.byte	0x04, 0x17
        /*004a*/ 	.short	(.L_21 - .L_20)
.L_20:
        /*004c*/ 	.word	0x00000000
        /*0050*/ 	.short	0x0006
        /*0052*/ 	.short	0x0030
        /*0054*/ 	.byte	0x00, 0xf4, 0x21, 0x00


	//----- nvinfo : EIATTR_KPARAM_INFO
	.align		4
.L_21:
        /*0058*/ 	.byte	0x04, 0x17
        /*005a*/ 	.short	(.L_23 - .L_22)
.L_22:
        /*005c*/ 	.word	0x00000000
        /*0060*/ 	.short	0x0005
        /*0062*/ 	.short	0x0028
        /*0064*/ 	.byte	0x00, 0xf4, 0x21, 0x00


	//----- nvinfo : EIATTR_KPARAM_INFO
	.align		4
.L_23:
        /*0068*/ 	.byte	0x04, 0x17
        /*006a*/ 	.short	(.L_25 - .L_24)
.L_24:
        /*006c*/ 	.word	0x00000000
        /*0070*/ 	.short	0x0004
        /*0072*/ 	.short	0x0020
        /*0074*/ 	.byte	0x00, 0xf4, 0x21, 0x00


	//----- nvinfo : EIATTR_KPARAM_INFO
	.align		4
.L_25:
        /*0078*/ 	.byte	0x04, 0x17
        /*007a*/ 	.short	(.L_27 - .L_26)
.L_26:
        /*007c*/ 	.word	0x00000000
        /*0080*/ 	.short	0x0003
        /*0082*/ 	.short	0x0018
        /*0084*/ 	.byte	0x00, 0xf4, 0x21, 0x00


	//----- nvinfo : EIATTR_KPARAM_INFO
	.align		4
.L_27:
        /*0088*/ 	.byte	0x04, 0x17
        /*008a*/ 	.short	(.L_29 - .L_28)
.L_28:
        /*008c*/ 	.word	0x00000000
        /*0090*/ 	.short	0x0002
        /*0092*/ 	.short	0x0010
        /*0094*/ 	.byte	0x00, 0xf4, 0x21, 0x00


	//----- nvinfo : EIATTR_KPARAM_INFO
	.align		4
.L_29:
        /*0098*/ 	.byte	0x04, 0x17
        /*009a*/ 	.short	(.L_31 - .L_30)
.L_30:
        /*009c*/ 	.word	0x00000000
        /*00a0*/ 	.short	0x0001
        /*00a2*/ 	.short	0x0008
        /*00a4*/ 	.byte	0x00, 0xf4, 0x21, 0x00


	//----- nvinfo : EIATTR_KPARAM_INFO
	.align		4
.L_31:
        /*00a8*/ 	.byte	0x04, 0x17
        /*00aa*/ 	.short	(.L_33 - .L_32)
.L_32:
        /*00ac*/ 	.word	0x00000000
        /*00b0*/ 	.short	0x0000
        /*00b2*/ 	.short	0x0000
        /*00b4*/ 	.byte	0x00, 0xf4, 0x21, 0x00


	//----- nvinfo : EIATTR_SPARSE_MMA_MASK
	.align		4
.L_33:
        /*00b8*/ 	.byte	0x03, 0x50
        /*00ba*/ 	.short	0x0000


	//----- nvinfo : EIATTR_MAXREG_COUNT
	.align		4
        /*00bc*/ 	.byte	0x03, 0x1b
        /*00be*/ 	.short	0x00ff


	//----- nvinfo : EIATTR_EXIT_INSTR_OFFSETS
	.align		4
        /*00c0*/ 	.byte	0x04, 0x1c
        /*00c2*/ 	.short	(.L_35 - .L_34)


	//   ....[0]....
.L_34:
        /*00c4*/ 	.word	0x00001370


	//   ....[1]....
        /*00c8*/ 	.word	0x00001390


	//----- nvinfo : EIATTR_REQNTID
	.align		4
.L_35:
        /*00cc*/ 	.byte	0x04, 0x10
        /*00ce*/ 	.short	(.L_37 - .L_36)
.L_36:
        /*00d0*/ 	.word	0x00000080
        /*00d4*/ 	.word	0x00000001
        /*00d8*/ 	.word	0x00000001


	//----- nvinfo : EIATTR_CBANK_PARAM_SIZE
	.align		4
.L_37:
        /*00dc*/ 	.byte	0x03, 0x19
        /*00de*/ 	.short	0x0050


	//----- nvinfo : EIATTR_PARAM_CBANK
	.align		4
        /*00e0*/ 	.byte	0x04, 0x0a
        /*00e2*/ 	.short	(.L_39 - .L_38)
	.align		4
.L_38:
        /*00e4*/ 	.word	index@(.nv.constant0.triton_poi_fused__native_batch_norm_legit_no_training__unsafe_index_add_relu_7)
        /*00e8*/ 	.short	0x0210
        /*00ea*/ 	.short	0x0050


	//----- nvinfo : EIATTR_SW_WAR
	.align		4
.L_39:
        /*00ec*/ 	.byte	0x04, 0x36
        /*00ee*/ 	.short	(.L_41 - .L_40)
.L_40:
        /*00f0*/ 	.word	0x00000008
.L_41:


//--------------------- .nv.callgraph             --------------------------
	.section	.nv.callgraph,"",@"SHT_CUDA_CALLGRAPH"
	.align	4
	.sectionentsize	8
	.align		4
        /*0000*/ 	.word	0x00000000
	.align		4
        /*0004*/ 	.word	0xffffffff
	.align		4
        /*0008*/ 	.word	0x00000000
	.align		4
        /*000c*/ 	.word	0xfffffffe
	.align		4
        /*0010*/ 	.word	0x00000000
	.align		4
        /*0014*/ 	.word	0xfffffffd
	.align		4
        /*0018*/ 	.word	0x00000000
	.align		4
        /*001c*/ 	.word	0xfffffffc


//--------------------- .nv.constant4             --------------------------
	.section	.nv.constant4,"a",@progbits
	.align	8
	.align		8
.nv.constant4:
        /*0000*/ 	.dword	_$_str
	.align		8
        /*0008*/ 	.dword	_$_str_$_2


//--------------------- .text.triton_poi_fused__native_batch_norm_legit_no_training__unsafe_index_add_relu_7 --------------------------
	.section	.text.triton_poi_fused__native_batch_norm_legit_no_training__unsafe_index_add_relu_7,"ax",@progbits
	.sectionflags	@"SHF_BARRIERS=1"
	.align	128
        .global         triton_poi_fused__native_batch_norm_legit_no_training__unsafe_index_add_relu_7
        .type           triton_poi_fused__native_batch_norm_legit_no_training__unsafe_index_add_relu_7,@function
        .size           triton_poi_fused__native_batch_norm_legit_no_training__unsafe_index_add_relu_7,(.L_x_1 - triton_poi_fused__native_batch_norm_legit_no_training__unsafe_index_add_relu_7)
        .other          triton_poi_fused__native_batch_norm_legit_no_training__unsafe_index_add_relu_7,@"STO_CUDA_ENTRY STV_DEFAULT"
triton_poi_fused__native_batch_norm_legit_no_training__unsafe_index_add_relu_7:
.text.triton_poi_fused__native_batch_norm_legit_no_training__unsafe_index_add_relu_7:
[----:B------:R-:W0:Y:S01]  /*0000*/  LDC R1, c[0x0][0x28] ;  /* 0x00000a00ff017b82 */ /* 0x000e220000000800 */
[----:B------:R-:W1:Y:S07]  /*0010*/  S2R R27, SR_TID.X ;  /* 0x00000000001b7919 */ /* 0x000e6e0000002100 */
[----:B------:R-:W2:Y:S01]  /*0020*/  LDC.64 R4, c[0x0][0x210] ;  /* 0x00008400ff047b82 */ /* 0x000ea20000000a00 */
[----:B------:R-:W-:Y:S01]  /*0030*/  CS2R R18, SRZ ;  /* 0x0000000000127805 */ /* 0x000fe2000001ff00 */
[----:B------:R-:W-:Y:S01]  /*0040*/  ULDC.64 UR6, c[0x0][0x208] ;  /* 0x0000820000067ab9 */ /* 0x000fe20000000a00 */
[----:B------:R-:W3:Y:S01]  /*0050*/  S2R R6, SR_CTAID.X ;  /* 0x0000000000067919 */ /* 0x000ee20000002500 */
[----:B------:R-:W4:Y:S04]  /*0060*/  S2R R8, SR_CTAID.Y ;  /* 0x0000000000087919 */ /* 0x000f280000002600 */
[----:B------:R-:W5:Y:S01]  /*0070*/  LDC.64 R10, c[0x0][0x228] ;  /* 0x00008a00ff0a7b82 */ /* 0x000f620000000a00 */
[----:B------:R-:W-:-:S02]  /*0080*/  CS2R R30, SRZ ;  /* 0x00000000001e7805 */ /* 0x000fc4000001ff00 */
[----:B------:R-:W-:Y:S02]  /*0090*/  CS2R R16, SRZ ;  /* 0x0000000000107805 */ /* 0x000fe4000001ff00 */
[----:B------:R-:W-:Y:S02]  /*00a0*/  CS2R R12, SRZ ;  /* 0x00000000000c7805 */ /* 0x000fe4000001ff00 */
[----:B------:R-:W-:Y:S01]  /*00b0*/  CS2R R14, SRZ ;  /* 0x00000000000e7805 */ /* 0x000fe2000001ff00 */
[----:B------:R-:W-:Y:S01]  /*00c0*/  ULDC.64 UR8, c[0x0][0x218] ;  /* 0x0000860000087ab9 */ /* 0x000fe20000000a00 */
[----:B-1----:R-:W-:-:S04]  /*00d0*/  LOP3.LUT R0, R27, 0x10, RZ, 0xc0, !PT ;  /* 0x000000101b007812 */ /* 0x002fc800078ec0ff */
[----:B------:R-:W-:Y:S01]  /*00e0*/  LOP3.LUT R0, R0, 0x40, R27, 0xf8, !PT ;  /* 0x0000004000007812 */ /* 0x000fe200078ef81b */
[----:B---3--:R-:W-:-:S03]  /*00f0*/  IMAD.SHL.U32 R7, R6, 0x10, RZ ;  /* 0x0000001006077824 */ /* 0x008fc600078e00ff */
[----:B------:R-:W-:-:S04]  /*0100*/  LOP3.LUT R0, R0, 0x20, R27, 0xf8, !PT ;  /* 0x0000002000007812 */ /* 0x000fc800078ef81b */
[----:B------:R-:W-:-:S05]  /*0110*/  SHF.R.U32.HI R0, RZ, 0x4, R0 ;  /* 0x00000004ff007819 */ /* 0x000fca0000011600 */
[----:B------:R-:W-:-:S05]  /*0120*/  IMAD.IADD R26, R7, 0x1, R0 ;  /* 0x00000001071a7824 */ /* 0x000fca00078e0200 */
[----:B------:R-:W-:Y:S02]  /*0130*/  SHF.R.S32.HI R3, RZ, 0x1f, R26 ;  /* 0x0000001fff037819 */ /* 0x000fe4000001141a */
[----:B------:R-:W-:Y:S02]  /*0140*/  ISETP.GE.AND P0, PT, R26, 0x10, PT ;  /* 0x000000101a00780c */ /* 0x000fe40003f06270 */
[----:B------:R-:W-:-:S04]  /*0150*/  LEA.HI R3, R3, R26, RZ, 0x2 ;  /* 0x0000001a03037211 */ /* 0x000fc800078f10ff */
[----:B------:R-:W-:Y:S01]  /*0160*/  LOP3.LUT R9, R3, 0xfffffffc, RZ, 0xc0, !PT ;  /* 0xfffffffc03097812 */ /* 0x000fe200078ec0ff */
[----:B----4-:R-:W-:-:S04]  /*0170*/  IMAD.SHL.U32 R8, R8, 0x40, RZ ;  /* 0x0000004008087824 */ /* 0x010fc800078e00ff */
[C---:B------:R-:W-:Y:S02]  /*0180*/  IMAD.IADD R9, R26.reuse, 0x1, -R9 ;  /* 0x000000011a097824 */ /* 0x040fe400078e0a09 */
[----:B------:R-:W-:Y:S02]  /*0190*/  IMAD.SHL.U32 R28, R27, 0x4, RZ ;  /* 0x000000041b1c7824 */ /* 0x000fe400078e00ff */
[----:B--2---:R-:W-:Y:S01]  /*01a0*/  IMAD.WIDE R20, R9, 0x8, R4 ;  /* 0x0000000809147825 */ /* 0x004fe200078e0204 */
[----:B------:R-:W-:Y:S02]  /*01b0*/  SHF.R.S32.HI R23, RZ, 0x2, R3 ;  /* 0x00000002ff177819 */ /* 0x000fe40000011403 */
[----:B------:R-:W-:Y:S02]  /*01c0*/  LOP3.LUT R3, R8, 0x3c, R28, 0xf8, !PT ;  /* 0x0000003c08037812 */ /* 0x000fe400078ef81c */
[----:B------:R-:W2:Y:S01]  /*01d0*/  @!P0 LDG.E.EL.64 R18, desc[UR6][R20.64] ;  /* 0x0000000614128981 */ /* 0x000ea2000c2e1b00 */
[----:B------:R-:W-:Y:S01]  /*01e0*/  VIADD R25, R26, 0x8 ;  /* 0x000000081a197836 */ /* 0x000fe20000000000 */
[----:B------:R-:W-:Y:S01]  /*01f0*/  SHF.R.S32.HI R0, RZ, 0x1f, R3 ;  /* 0x0000001fff007819 */ /* 0x000fe20000011403 */
[----:B------:R-:W-:-:S03]  /*0200*/  IMAD.WIDE R22, R23, 0x8, R4 ;  /* 0x0000000817167825 */ /* 0x000fc600078e0204 */
[----:B------:R-:W-:Y:S02]  /*0210*/  LEA.HI R0, R0, R3, RZ, 0x7 ;  /* 0x0000000300007211 */ /* 0x000fe400078f38ff */
[----:B------:R-:W-:Y:S01]  /*0220*/  ISETP.GE.AND P2, PT, R25, 0x10, PT ;  /* 0x000000101900780c */ /* 0x000fe20003f46270 */
[----:B------:R1:W3:Y:S01]  /*0230*/  @!P0 LDG.E.EL.64 R30, desc[UR6][R22.64] ;  /* 0x00000006161e8981 */ /* 0x0002e2000c2e1b00 */
[----:B------:R-:W-:Y:S02]  /*0240*/  LOP3.LUT R2, R0, 0xffffff80, RZ, 0xc0, !PT ;  /* 0xffffff8000027812 */ /* 0x000fe400078ec0ff */
[C---:B------:R-:W-:Y:S02]  /*0250*/  ISETP.GE.AND P1, PT, R3.reuse, 0x200, PT ;  /* 0x000002000300780c */ /* 0x040fe40003f26270 */
[----:B------:R-:W-:Y:S01]  /*0260*/  SHF.R.S32.HI R6, RZ, 0x1b, R6 ;  /* 0x0000001bff067819 */ /* 0x000fe20000011406 */
[----:B------:R-:W-:-:S03]  /*0270*/  IMAD.IADD R3, R3, 0x1, -R2 ;  /* 0x0000000103037824 */ /* 0x000fc600078e0a02 */
[----:B------:R-:W-:Y:S01]  /*0280*/  SGXT R6, R6, 0x1 ;  /* 0x000000010606781a */ /* 0x000fe20000000200 */
[----:B-----5:R-:W-:Y:S01]  /*0290*/  IMAD.WIDE R32, R3, 0x4, R10 ;  /* 0x0000000403207825 */ /* 0x020fe200078e020a */
[----:B------:R-:W-:Y:S01]  /*02a0*/  SHF.R.U32.HI R29, RZ, 0x2, R27 ;  /* 0x00000002ff1d7819 */ /* 0x000fe2000001161b */
[----:B------:R4:W5:Y:S01]  /*02b0*/  @!P2 LDG.E.EL.64 R16, desc[UR6][R20.64] ;  /* 0x000000061410a981 */ /* 0x000962000c2e1b00 */
[----:B------:R-:W-:Y:S01]  /*02c0*/  LEA.HI R6, R6, R25, RZ, 0x2 ;  /* 0x0000001906067211 */ /* 0x000fe200078f10ff */
[----:B-1----:R-:W1:Y:S01]  /*02d0*/  LDC.64 R22, c[0x0][0x240] ;  /* 0x00009000ff167b82 */ /* 0x002e620000000a00 */
[----:B------:R-:W-:Y:S01]  /*02e0*/  LOP3.LUT R2, R27, 0x20, RZ, 0xc0, !PT ;  /* 0x000000201b027812 */ /* 0x000fe200078ec0ff */
[----:B------:R1:W5:Y:S01]  /*02f0*/  @!P1 LDG.E.EL.128 R12, desc[UR6][R32.64] ;  /* 0x00000006200c9981 */ /* 0x000362000c2e1d00 */
[----:B------:R-:W-:Y:S02]  /*0300*/  SHF.R.S32.HI R11, RZ, 0x2, R6 ;  /* 0x00000002ff0b7819 */ /* 0x000fe40000011406 */
[----:B------:R-:W-:-:S02]  /*0310*/  LOP3.LUT R2, R2, 0x40, R27, 0xf8, !PT ;  /* 0x0000004002027812 */ /* 0x000fc400078ef81b */
[----:B------:R-:W-:Y:S02]  /*0320*/  SGXT.U32 R29, R29, 0x2 ;  /* 0x000000021d1d781a */ /* 0x000fe40000000000 */
[----:B----4-:R-:W-:Y:S01]  /*0330*/  CS2R R20, SRZ ;  /* 0x0000000000147805 */ /* 0x010fe2000001ff00 */
[----:B------:R-:W-:Y:S01]  /*0340*/  IMAD.WIDE R10, R11, 0x8, R4 ;  /* 0x000000080b0a7825 */ /* 0x000fe200078e0204 */
[----:B------:R-:W-:Y:S02]  /*0350*/  LOP3.LUT R2, R2, 0x10, R27, 0xf8, !PT ;  /* 0x0000001002027812 */ /* 0x000fe400078ef81b */
[----:B------:R-:W-:Y:S02]  /*0360*/  LOP3.LUT R9, R7, 0xc, R28, 0xf8, !PT ;  /* 0x0000000c07097812 */ /* 0x000fe400078ef81c */
[----:B------:R4:W5:Y:S01]  /*0370*/  @!P2 LDG.E.EL.64 R20, desc[UR6][R10.64] ;  /* 0x000000060a14a981 */ /* 0x000962000c2e1b00 */
[----:B------:R-:W-:-:S04]  /*0380*/  SHF.R.U32.HI R2, RZ, 0x2, R2 ;  /* 0x00000002ff027819 */ /* 0x000fc80000011602 */
[----:B------:R-:W-:Y:S02]  /*0390*/  LOP3.LUT R29, R2, R29, RZ, 0xfc, !PT ;  /* 0x0000001d021d7212 */ /* 0x000fe400078efcff */
[----:B------:R-:W-:Y:S02]  /*03a0*/  ISETP.GE.AND P0, PT, R9, 0x10, PT ;  /* 0x000000100900780c */ /* 0x000fe40003f06270 */
[----:B------:R-:W-:Y:S02]  /*03b0*/  LOP3.LUT R2, R8, R29, RZ, 0xfc, !PT ;  /* 0x0000001d08027212 */ /* 0x000fe400078efcff */
[----:B------:R-:W-:Y:S02]  /*03c0*/  LOP3.LUT R8, R8, 0x20, R29, 0xfe, !PT ;  /* 0x0000002008087812 */ /* 0x000fe400078efe1d */
[C---:B------:R-:W-:Y:S01]  /*03d0*/  ISETP.LT.AND P2, PT, R2.reuse, 0x200, !P0 ;  /* 0x000002000200780c */ /* 0x040fe20004741270 */
[----:B------:R-:W-:Y:S01]  /*03e0*/  IMAD R2, R2, 0x10, R9 ;  /* 0x0000001002027824 */ /* 0x000fe200078e0209 */
[----:B------:R-:W-:-:S02]  /*03f0*/  ISETP.LT.AND P0, PT, R8, 0x200, !P0 ;  /* 0x000002000800780c */ /* 0x000fc40004701270 */
[----:B------:R-:W-:Y:S02]  /*0400*/  CS2R R4, SRZ ;  /* 0x0000000000047805 */ /* 0x000fe4000001ff00 */
[----:B------:R-:W-:Y:S01]  /*0410*/  CS2R R6, SRZ ;  /* 0x0000000000067805 */ /* 0x000fe2000001ff00 */
[----:B-1----:R-:W-:Y:S01]  /*0420*/  IMAD.WIDE R32, R2, 0x4, R22 ;  /* 0x0000000402207825 */ /* 0x002fe200078e0216 */
[----:B----4-:R-:W-:-:S03]  /*0430*/  CS2R R10, SRZ ;  /* 0x00000000000a7805 */ /* 0x010fc6000001ff00 */
[----:B------:R-:W-:Y:S01]  /*0440*/  IMAD R24, R8, 0x10, R9 ;  /* 0x0000001008187824 */ /* 0x000fe200078e0209 */
[----:B------:R-:W-:-:S03]  /*0450*/  CS2R R8, SRZ ;  /* 0x0000000000087805 */ /* 0x000fc6000001ff00 */
[----:B------:R-:W-:Y:S01]  /*0460*/  IMAD.WIDE R22, R24, 0x4, R22 ;  /* 0x0000000418167825 */ /* 0x000fe200078e0216 */
[----:B------:R-:W4:Y:S04]  /*0470*/  @P2 LDG.E.EL.128 R4, desc[UR6][R32.64] ;  /* 0x0000000620042981 */ /* 0x000f28000c2e1d00 */
[----:B------:R1:W4:Y:S01]  /*0480*/  @P0 LDG.E.EL.128 R8, desc[UR6][R22.64] ;  /* 0x0000000616080981 */ /* 0x000322000c2e1d00 */
[----:B------:R-:W1:Y:S02]  /*0490*/  S2UR UR5, SR_CgaCtaId ;  /* 0x00000000000579c3 */ /* 0x000e640000008800 */
[----:B-1----:R-:W-:-:S05]  /*04a0*/  IMAD.SHL.U32 R22, R27, 0x100, RZ ;  /* 0x000001001b167824 */ /* 0x002fca00078e00ff */
[----:B------:R-:W-:-:S04]  /*04b0*/  LOP3.LUT R22, R22, 0x300, RZ, 0xc0, !PT ;  /* 0x0000030016167812 */ /* 0x000fc800078ec0ff */
[----:B------:R-:W-:Y:S01]  /*04c0*/  LOP3.LUT R29, R29, R22, RZ, 0xfc, !PT ;  /* 0x000000161d1d7212 */ /* 0x000fe200078efcff */
[----:B------:R-:W-:Y:S02]  /*04d0*/  UMOV UR4, 0x400 ;  /* 0x0000040000047882 */ /* 0x000fe40000000000 */
[----:B0-----:R-:W-:Y:S01]  /*04e0*/  UPRMT UR4, UR5, 0x654, UR4 ;  /* 0x0000065405047896 */ /* 0x001fe20008000004 */
[----:B------:R-:W-:-:S05]  /*04f0*/  IMAD.SHL.U32 R0, R0, 0x10, RZ ;  /* 0x0000001000007824 */ /* 0x000fca00078e00ff */
[----:B------:R-:W-:Y:S02]  /*0500*/  LOP3.LUT R0, R0, 0xfffff800, RZ, 0xc0, !PT ;  /* 0xfffff80000007812 */ /* 0x000fe400078ec0ff */
[----:B--2---:R-:W-:-:S04]  /*0510*/  SHF.R.U32.HI R35, RZ, 0x1d, R19 ;  /* 0x0000001dff237819 */ /* 0x004fc80000011613 */
[----:B------:R-:W-:-:S04]  /*0520*/  LOP3.LUT R35, R35, 0x4, RZ, 0xc0, !PT ;  /* 0x0000000423237812 */ /* 0x000fc800078ec0ff */
[----:B------:R-:W-:Y:S02]  /*0530*/  IADD3 R34, P3, R18, R35, RZ ;  /* 0x0000002312227210 */ /* 0x000fe40007f7e0ff */
[----:B---3--:R-:W-:-:S03]  /*0540*/  SHF.R.U32.HI R33, RZ, 0x1d, R31 ;  /* 0x0000001dff217819 */ /* 0x008fc6000001161f */
[----:B------:R-:W-:Y:S01]  /*0550*/  IMAD.X R19, RZ, RZ, R19, P3 ;  /* 0x000000ffff137224 */ /* 0x000fe200018e0613 */
[C---:B------:R-:W-:Y:S02]  /*0560*/  LEA R18, P3, R34.reuse, UR8, 0x9 ;  /* 0x0000000822127c11 */ /* 0x040fe4000f8648ff */
[----:B------:R-:W-:Y:S02]  /*0570*/  LOP3.LUT R33, R33, 0x4, RZ, 0xc0, !PT ;  /* 0x0000000421217812 */ /* 0x000fe400078ec0ff */
[----:B------:R-:W-:Y:S02]  /*0580*/  LEA.HI.X R19, R34, UR9, R19, 0x9, P3 ;  /* 0x0000000922137c11 */ /* 0x000fe400098f4c13 */
[----:B------:R-:W-:Y:S01]  /*0590*/  IADD3 R33, P3, R30, R33, RZ ;  /* 0x000000211e217210 */ /* 0x000fe20007f7e0ff */
[----:B------:R-:W-:Y:S01]  /*05a0*/  IMAD.WIDE R18, R3, 0x4, R18 ;  /* 0x0000000403127825 */ /* 0x000fe200078e0212 */
[----:B-----5:R-:W-:-:S03]  /*05b0*/  SHF.R.U32.HI R23, RZ, 0x1d, R17 ;  /* 0x0000001dff177819 */ /* 0x020fc60000011611 */
[----:B------:R-:W-:Y:S01]  /*05c0*/  FADD R32, R12, 9.9999997473787516356e-06 ;  /* 0x3727c5ac0c207421 */ /* 0x000fe20000000000 */
[----:B------:R-:W-:Y:S01]  /*05d0*/  IMAD.X R30, RZ, RZ, R31, P3 ;  /* 0x000000ffff1e7224 */ /* 0x000fe200018e061f */
[----:B------:R-:W-:Y:S02]  /*05e0*/  LEA R18, P3, R33, R18, 0xb ;  /* 0x0000001221127211 */ /* 0x000fe400078658ff */
[----:B------:R-:W-:Y:S02]  /*05f0*/  LOP3.LUT R23, R23, 0x4, RZ, 0xc0, !PT ;  /* 0x0000000417177812 */ /* 0x000fe400078ec0ff */
[----:B------:R-:W0:Y:S01]  /*0600*/  MUFU.SQRT R32, R32 ;  /* 0x0000002000207308 */ /* 0x000e220000002000 */
[----:B------:R-:W-:Y:S02]  /*0610*/  LEA.HI.X R19, R33, R19, R30, 0xb, P3 ;  /* 0x0000001321137211 */ /* 0x000fe400018f5c1e */
[----:B------:R-:W-:Y:S02]  /*0620*/  IADD3 R12, P3, R16, R23, RZ ;  /* 0x00000017100c7210 */ /* 0x000fe40007f7e0ff */
[----:B------:R-:W-:-:S02]  /*0630*/  LOP3.LUT R16, R22, 0x40, RZ, 0xfc, !PT ;  /* 0x0000004016107812 */ /* 0x000fc400078efcff */
[----:B------:R-:W-:Y:S01]  /*0640*/  SHF.R.U32.HI R31, RZ, 0x1d, R21 ;  /* 0x0000001dff1f7819 */ /* 0x000fe20000011615 */
[----:B------:R-:W-:Y:S01]  /*0650*/  IMAD.X R17, RZ, RZ, R17, P3 ;  /* 0x000000ffff117224 */ /* 0x000fe200018e0611 */
[----:B------:R-:W-:Y:S02]  /*0660*/  LEA.HI R23, R16, R29, RZ, 0x1c ;  /* 0x0000001d10177211 */ /* 0x000fe400078fe0ff */
[C---:B------:R-:W-:Y:S02]  /*0670*/  LEA R16, P3, R12.reuse, UR8, 0x9 ;  /* 0x000000080c107c11 */ /* 0x040fe4000f8648ff */
[----:B------:R-:W-:Y:S02]  /*0680*/  LOP3.LUT R31, R31, 0x4, RZ, 0xc0, !PT ;  /* 0x000000041f1f7812 */ /* 0x000fe400078ec0ff */
[----:B------:R-:W-:Y:S01]  /*0690*/  LEA.HI.X R17, R12, UR9, R17, 0x9, P3 ;  /* 0x000000090c117c11 */ /* 0x000fe200098f4c11 */
[----:B------:R-:W-:Y:S01]  /*06a0*/  FADD R33, R13, 9.9999997473787516356e-06 ;  /* 0x3727c5ac0d217421 */ /* 0x000fe20000000000 */
[----:B0-----:R-:W-:-:S02]  /*06b0*/  FSETP.GT.AND P4, PT, R32, 8.50705917302346158658e+37, PT ;  /* 0x7e8000002000780b */ /* 0x001fc40003f84000 */
[C---:B------:R-:W-:Y:S01]  /*06c0*/  LOP3.LUT R30, R22.reuse, 0x80, RZ, 0xfc, !PT ;  /* 0x00000080161e7812 */ /* 0x040fe200078efcff */
[----:B------:R-:W-:Y:S01]  /*06d0*/  IMAD.WIDE R12, R3, 0x4, R16 ;  /* 0x00000004030c7825 */ /* 0x000fe200078e0210 */
[C---:B------:R-:W-:Y:S02]  /*06e0*/  LOP3.LUT R34, R22.reuse, 0xc0, RZ, 0xfc, !PT ;  /* 0x000000c016227812 */ /* 0x040fe400078efcff */
[----:B------:R-:W-:Y:S02]  /*06f0*/  IADD3 R31, P5, R20, R31, RZ ;  /* 0x0000001f141f7210 */ /* 0x000fe40007fbe0ff */
[-C--:B------:R-:W-:Y:S02]  /*0700*/  LEA.HI R22, R22, R29.reuse, RZ, 0x1c ;  /* 0x0000001d16167211 */ /* 0x080fe400078fe0ff */
[----:B------:R-:W-:Y:S01]  /*0710*/  FSETP.GEU.AND P3, PT, R32, 1.175494350822287508e-38, PT ;  /* 0x008000002000780b */ /* 0x000fe20003f6e000 */
[----:B------:R-:W-:Y:S01]  /*0720*/  IMAD.X R20, RZ, RZ, R21, P5 ;  /* 0x000000ffff147224 */ /* 0x000fe200028e0615 */
[----:B------:R-:W-:-:S02]  /*0730*/  LEA.HI R30, R30, R29, RZ, 0x1c ;  /* 0x0000001d1e1e7211 */ /* 0x000fc400078fe0ff */
[----:B------:R-:W-:Y:S02]  /*0740*/  LEA R17, R22, UR4, 0x2 ;  /* 0x0000000416117c11 */ /* 0x000fe4000f8e10ff */
[----:B------:R-:W-:Y:S02]  /*0750*/  LEA R22, P5, R31, R12, 0xb ;  /* 0x0000000c1f167211 */ /* 0x000fe400078a58ff */
[----:B------:R-:W-:Y:S02]  /*0760*/  LEA.HI R29, R34, R29, RZ, 0x1c ;  /* 0x0000001d221d7211 */ /* 0x000fe400078fe0ff */
[----:B------:R-:W-:Y:S02]  /*0770*/  LEA R34, R23, UR4, 0x2 ;  /* 0x0000000417227c11 */ /* 0x000fe4000f8e10ff */
[----:B------:R-:W-:Y:S02]  /*0780*/  LEA.HI.X R23, R31, R13, R20, 0xb, P5 ;  /* 0x0000000d1f177211 */ /* 0x000fe400028f5c14 */
[----:B------:R-:W-:Y:S01]  /*0790*/  LEA R35, R30, UR4, 0x2 ;  /* 0x000000041e237c11 */ /* 0x000fe2000f8e10ff */
[----:B------:R-:W-:Y:S01]  /*07a0*/  @P4 FMUL R32, R32, 0.25 ;  /* 0x3e80000020204820 */ /* 0x000fe20000400000 */
[----:B------:R-:W0:Y:S01]  /*07b0*/  LDC.64 R30, c[0x0][0x220] ;  /* 0x00008800ff1e7b82 */ /* 0x000e220000000a00 */
[----:B------:R-:W1:Y:S02]  /*07c0*/  MUFU.SQRT R16, R33 ;  /* 0x0000002100107308 */ /* 0x000e640000002000 */
[----:B------:R-:W-:Y:S01]  /*07d0*/  @!P3 FMUL R32, R32, 16777216 ;  /* 0x4b8000002020b820 */ /* 0x000fe20000400000 */
[----:B------:R-:W-:Y:S01]  /*07e0*/  IMAD.MOV.U32 R20, RZ, RZ, 0x3e800000 ;  /* 0x3e800000ff147424 */ /* 0x000fe200078e00ff */
[----:B------:R-:W-:Y:S01]  /*07f0*/  LEA R36, R29, UR4, 0x2 ;  /* 0x000000041d247c11 */ /* 0x000fe2000f8e10ff */
[----:B----4-:R-:W-:Y:S01]  /*0800*/  STS [R17], R4 ;  /* 0x0000000411007388 */ /* 0x010fe20000000800 */
[----:B------:R-:W-:Y:S01]  /*0810*/  FADD R14, R14, 9.9999997473787516356e-06 ;  /* 0x3727c5ac0e0e7421 */ /* 0x000fe20000000000 */
[----:B------:R-:W2:Y:S01]  /*0820*/  LDC.64 R12, c[0x0][0x230] ;  /* 0x00008c00ff0c7b82 */ /* 0x000ea20000000a00 */
[----:B------:R-:W3:Y:S01]  /*0830*/  MUFU.RCP R32, R32 ;  /* 0x0000002000207308 */ /* 0x000ee20000001000 */
[----:B------:R-:W-:Y:S01]  /*0840*/  STS [R34+0x100], R5 ;  /* 0x0001000522007388 */ /* 0x000fe20000000800 */
[----:B------:R-:W-:-:S03]  /*0850*/  FSEL R29, R20, 1, P4 ;  /* 0x3f800000141d7808 */ /* 0x000fc60002000000 */
[----:B------:R-:W-:Y:S04]  /*0860*/  STS [R35+0x200], R6 ;  /* 0x0002000623007388 */ /* 0x000fe80000000800 */
[----:B------:R-:W-:Y:S01]  /*0870*/  STS [R36+0x300], R7 ;  /* 0x0003000724007388 */ /* 0x000fe20000000800 */
[----:B------:R-:W4:Y:S01]  /*0880*/  MUFU.SQRT R21, R14 ;  /* 0x0000000e00157308 */ /* 0x000f220000002000 */
[----:B-1----:R-:W-:Y:S02]  /*0890*/  FSETP.GT.AND P4, PT, R16, 8.50705917302346158658e+37, PT ;  /* 0x7e8000001000780b */ /* 0x002fe40003f84000 */
[----:B------:R-:W-:Y:S01]  /*08a0*/  STS [R17+0x80], R8 ;  /* 0x0000800811007388 */ /* 0x000fe20000000800 */
[----:B------:R-:W-:-:S03]  /*08b0*/  @!P3 FMUL R29, R29, 16777216 ;  /* 0x4b8000001d1db820 */ /* 0x000fc60000400000 */
[----:B------:R-:W-:Y:S04]  /*08c0*/  STS [R34+0x180], R9 ;  /* 0x0001800922007388 */ /* 0x000fe80000000800 */
[----:B------:R-:W-:Y:S01]  /*08d0*/  STS [R35+0x280], R10 ;  /* 0x0002800a23007388 */ /* 0x000fe20000000800 */
[----:B---3--:R-:W-:Y:S02]  /*08e0*/  FMUL R29, R32, R29 ;  /* 0x0000001d201d7220 */ /* 0x008fe40000400000 */
[----:B------:R-:W1:Y:S01]  /*08f0*/  LDC.64 R32, c[0x0][0x238] ;  /* 0x00008e00ff207b82 */ /* 0x000e620000000a00 */
[----:B------:R0:W-:Y:S02]  /*0900*/  STS [R36+0x380], R11 ;  /* 0x0003800b24007388 */ /* 0x0001e40000000800 */
[----:B0-----:R-:W-:-:S04]  /*0910*/  IMAD.WIDE R36, R3, 0x4, R30 ;  /* 0x0000000403247825 */ /* 0x001fc800078e021e */
[----:B------:R-:W-:Y:S01]  /*0920*/  FADD R31, R15, 9.9999997473787516356e-06 ;  /* 0x3727c5ac0f1f7421 */ /* 0x000fe20000000000 */
[C---:B------:R-:W-:Y:S01]  /*0930*/  FSETP.GEU.AND P3, PT, R16.reuse, 1.175494350822287508e-38, PT ;  /* 0x008000001000780b */ /* 0x040fe20003f6e000 */
[----:B------:R-:W-:-:S04]  /*0940*/  @P4 FMUL R16, R16, 0.25 ;  /* 0x3e80000010104820 */ /* 0x000fc80000400000 */
[----:B------:R-:W0:Y:S01]  /*0950*/  MUFU.SQRT R31, R31 ;  /* 0x0000001f001f7308 */ /* 0x000e220000002000 */
[----:B------:R-:W-:Y:S02]  /*0960*/  FSEL R17, R20, 1, P4 ;  /* 0x3f80000014117808 */ /* 0x000fe40002000000 */
[----:B----4-:R-:W-:Y:S02]  /*0970*/  FSETP.GT.AND P4, PT, R21, 8.50705917302346158658e+37, PT ;  /* 0x7e8000001500780b */ /* 0x010fe40003f84000 */
[----:B------:R-:W-:Y:S02]  /*0980*/  CS2R R4, SRZ ;  /* 0x0000000000047805 */ /* 0x000fe4000001ff00 */
[----:B------:R-:W-:Y:S02]  /*0990*/  CS2R R6, SRZ ;  /* 0x0000000000067805 */ /* 0x000fe4000001ff00 */
[----:B------:R-:W-:Y:S02]  /*09a0*/  CS2R R8, SRZ ;  /* 0x0000000000087805 */ /* 0x000fe4000001ff00 */
[----:B------:R-:W-:Y:S01]  /*09b0*/  CS2R R10, SRZ ;  /* 0x00000000000a7805 */ /* 0x000fe2000001ff00 */
[----:B--2---:R-:W-:Y:S01]  /*09c0*/  IMAD.WIDE R34, R3, 0x4, R12 ;  /* 0x0000000403227825 */ /* 0x004fe200078e020c */
[----:B------:R-:W-:Y:S01]  /*09d0*/  FSETP.GEU.AND P5, PT, R21, 1.175494350822287508e-38, PT ;  /* 0x008000001500780b */ /* 0x000fe20003fae000 */
[----:B------:R2:W3:Y:S01]  /*09e0*/  @!P1 LDG.E.EL.128 R4, desc[UR6][R36.64] ;  /* 0x0000000624049981 */ /* 0x0004e2000c2e1d00 */
[----:B0-----:R-:W-:Y:S01]  /*09f0*/  FSETP.GT.AND P6, PT, R31, 8.50705917302346158658e+37, PT ;  /* 0x7e8000001f00780b */ /* 0x001fe20003fc4000 */
[----:B------:R-:W-:-:S02]  /*0a00*/  @P4 FMUL R21, R21, 0.25 ;  /* 0x3e80000015154820 */ /* 0x000fc40000400000 */
[----:B------:R1:W4:Y:S01]  /*0a10*/  @!P1 LDG.E.EL.128 R8, desc[UR6][R34.64] ;  /* 0x0000000622089981 */ /* 0x000322000c2e1d00 */
[----:B------:R-:W-:Y:S02]  /*0a20*/  CS2R R12, SRZ ;  /* 0x00000000000c7805 */ /* 0x000fe4000001ff00 */
[----:B------:R-:W-:Y:S02]  /*0a30*/  CS2R R14, SRZ ;  /* 0x00000000000e7805 */ /* 0x000fe4000001ff00 */
[----:B--2---:R-:W-:Y:S02]  /*0a40*/  FSEL R36, R20, 1, P4 ;  /* 0x3f80000014247808 */ /* 0x004fe40002000000 */
[----:B------:R-:W-:Y:S01]  /*0a50*/  FSETP.GEU.AND P4, PT, R31, 1.175494350822287508e-38, PT ;  /* 0x008000001f00780b */ /* 0x000fe20003f8e000 */
[----:B-1----:R-:W-:-:S04]  /*0a60*/  IMAD.WIDE R34, R3, 0x4, R32 ;  /* 0x0000000403227825 */ /* 0x002fc800078e0220 */
[----:B------:R-:W-:Y:S01]  /*0a70*/  @!P3 FMUL R16, R16, 16777216 ;  /* 0x4b8000001010b820 */ /* 0x000fe20000400000 */
[----:B------:R-:W-:Y:S01]  /*0a80*/  @P6 FMUL R31, R31, 0.25 ;  /* 0x3e8000001f1f6820 */ /* 0x000fe20000400000 */
[----:B------:R0:W4:Y:S02]  /*0a90*/  @!P1 LDG.E.EL.128 R12, desc[UR6][R34.64] ;  /* 0x00000006220c9981 */ /* 0x000124000c2e1d00 */
[----:B------:R-:W1:Y:S01]  /*0aa0*/  MUFU.RCP R30, R16 ;  /* 0x00000010001e7308 */ /* 0x000e620000001000 */
[----:B------:R-:W-:-:S03]  /*0ab0*/  @!P5 FMUL R21, R21, 16777216 ;  /* 0x4b8000001515d820 */ /* 0x000fc60000400000 */
[----:B------:R-:W-:Y:S01]  /*0ac0*/  @!P4 FMUL R31, R31, 16777216 ;  /* 0x4b8000001f1fc820 */ /* 0x000fe20000400000 */
[----:B------:R-:W-:Y:S01]  /*0ad0*/  @!P3 FMUL R17, R17, 16777216 ;  /* 0x4b8000001111b820 */ /* 0x000fe20000400000 */
[----:B------:R-:W-:Y:S02]  /*0ae0*/  ISETP.LT.AND P3, PT, R26, 0x10, !P1 ;  /* 0x000000101a00780c */ /* 0x000fe40004f61270 */
[----:B------:R-:W2:Y:S01]  /*0af0*/  MUFU.RCP R21, R21 ;  /* 0x0000001500157308 */ /* 0x000ea20000001000 */
[----:B------:R-:W-:-:S07]  /*0b00*/  FSEL R20, R20, 1, P6 ;  /* 0x3f80000014147808 */ /* 0x000fce0003000000 */
[----:B0-----:R-:W0:Y:S01]  /*0b10*/  MUFU.RCP R35, R31 ;  /* 0x0000001f00237308 */ /* 0x001e220000001000 */
[----:B-1----:R-:W-:Y:S01]  /*0b20*/  FMUL R30, R30, R17 ;  /* 0x000000111e1e7220 */ /* 0x002fe20000400000 */
[----:B------:R-:W-:Y:S01]  /*0b30*/  IMAD.WIDE R32, R0, 0x4, R18 ;  /* 0x0000000400207825 */ /* 0x000fe200078e0212 */
[----:B------:R-:W-:Y:S02]  /*0b40*/  CS2R R16, SRZ ;  /* 0x0000000000107805 */ /* 0x000fe4000001ff00 */
[----:B------:R-:W-:Y:S01]  /*0b50*/  CS2R R18, SRZ ;  /* 0x0000000000127805 */ /* 0x000fe2000001ff00 */
[----:B------:R-:W-:Y:S01]  /*0b60*/  BAR.SYNC.DEFER_BLOCKING 0x0 ;  /* 0x0000000000007b1d */ /* 0x000fe20000010000 */
[----:B------:R-:W-:Y:S01]  /*0b70*/  ISETP.LT.AND P1, PT, R25, 0x10, !P1 ;  /* 0x000000101900780c */ /* 0x000fe20004f21270 */
[----:B------:R-:W-:Y:S01]  /*0b80*/  @!P5 FMUL R36, R36, 16777216 ;  /* 0x4b8000002424d820 */ /* 0x000fe20000400000 */
[----:B------:R-:W-:-:S03]  /*0b90*/  @!P4 FMUL R20, R20, 16777216 ;  /* 0x4b8000001414c820 */ /* 0x000fc60000400000 */
[----:B--2---:R-:W-:Y:S01]  /*0ba0*/  FMUL R34, R21, R36 ;  /* 0x0000002415227220 */ /* 0x004fe20000400000 */
[----:B0-----:R-:W-:Y:S01]  /*0bb0*/  FMUL R35, R35, R20 ;  /* 0x0000001423237220 */ /* 0x001fe20000400000 */
[----:B------:R-:W-:Y:S01]  /*0bc0*/  CS2R R20, SRZ ;  /* 0x0000000000147805 */ /* 0x000fe2000001ff00 */
[----:B------:R0:W3:Y:S02]  /*0bd0*/  @P3 LDG.E.128 R16, desc[UR6][R32.64] ;  /* 0x0000000620103981 */ /* 0x0000e4000c1e1d00 */
[----:B0-----:R-:W-:Y:S01]  /*0be0*/  IMAD.WIDE R32, R0, 0x4, R22 ;  /* 0x0000000400207825 */ /* 0x001fe200078e0216 */
[----:B------:R-:W-:-:S06]  /*0bf0*/  CS2R R22, SRZ ;  /* 0x0000000000167805 */ /* 0x000fcc000001ff00 */
[----:B------:R-:W2:Y:S01]  /*0c00*/  @P1 LDG.E.128 R20, desc[UR6][R32.64] ;  /* 0x0000000620141981 */ /* 0x000ea2000c1e1d00 */
[----:B------:R-:W0:Y:S01]  /*0c10*/  S2R R37, SR_TID.X ;  /* 0x0000000000257919 */ /* 0x000e220000002100 */
[--C-:B---3--:R-:W-:Y:S01]  /*0c20*/  FADD R36, R16, -R4.reuse ;  /* 0x8000000410247221 */ /* 0x108fe20000000000 */
[----:B--2---:R-:W-:Y:S01]  /*0c30*/  FADD R20, R20, -R4 ;  /* 0x8000000414147221 */ /* 0x004fe20000000000 */
[----:B------:R-:W-:-:S04]  /*0c40*/  LOP3.LUT R4, R27, 0x10, RZ, 0xc0, !PT ;  /* 0x000000101b047812 */ /* 0x000fc800078ec0ff */
[----:B------:R-:W-:-:S04]  /*0c50*/  LOP3.LUT R4, R4, 0x40, R27, 0xf8, !PT ;  /* 0x0000004004047812 */ /* 0x000fc800078ef81b */
[----:B0-----:R-:W-:Y:S01]  /*0c60*/  LOP3.LUT R37, R4, 0x20, R37, 0xf8, !PT ;  /* 0x0000002004257812 */ /* 0x001fe200078ef825 */
[----:B------:R-:W-:-:S03]  /*0c70*/  IMAD.SHL.U32 R4, R27, 0x40, RZ ;  /* 0x000000401b047824 */ /* 0x000fc600078e00ff */
[----:B------:R-:W-:Y:S02]  /*0c80*/  SHF.R.U32.HI R37, RZ, 0x4, R37 ;  /* 0x00000004ff257819 */ /* 0x000fe40000011625 */
[----:B------:R-:W-:Y:S01]  /*0c90*/  LOP3.LUT R4, R4, 0x3c0, RZ, 0xc0, !PT ;  /* 0x000003c004047812 */ /* 0x000fe200078ec0ff */
[--C-:B------:R-:W-:Y:S01]  /*0ca0*/  FADD R31, R17, -R5.reuse ;  /* 0x80000005111f7221 */ /* 0x100fe20000000000 */
[----:B------:R-:W-:Y:S01]  /*0cb0*/  FADD R21, R21, -R5 ;  /* 0x8000000515157221 */ /* 0x000fe20000000000 */
[--C-:B------:R-:W-:Y:S01]  /*0cc0*/  FADD R16, R19, -R7.reuse ;  /* 0x8000000713107221 */ /* 0x100fe20000000000 */
[----:B------:R-:W-:Y:S01]  /*0cd0*/  FADD R32, R23, -R7 ;  /* 0x8000000717207221 */ /* 0x000fe20000000000 */
[----:B------:R-:W-:Y:S01]  /*0ce0*/  FADD R33, R22, -R6 ;  /* 0x8000000616217221 */ /* 0x000fe20000000000 */
[----:B------:R-:W-:Y:S02]  /*0cf0*/  LOP3.LUT R19, R37, R4, RZ, 0xfc, !PT ;  /* 0x0000000425137212 */ /* 0x000fe400078efcff */
[----:B------:R-:W-:-:S02]  /*0d00*/  LOP3.LUT R5, R4, 0x10, RZ, 0xfc, !PT ;  /* 0x0000001004057812 */ /* 0x000fc400078efcff */
[----:B------:R-:W-:Y:S02]  /*0d10*/  LOP3.LUT R7, R4, 0x20, RZ, 0xfc, !PT ;  /* 0x0000002004077812 */ /* 0x000fe400078efcff */
[----:B------:R-:W-:Y:S01]  /*0d20*/  LOP3.LUT R22, R28, 0x1fc, RZ, 0xc0, !PT ;  /* 0x000001fc1c167812 */ /* 0x000fe200078ec0ff */
[----:B------:R-:W-:Y:S01]  /*0d30*/  FADD R23, R18, -R6 ;  /* 0x8000000612177221 */ /* 0x000fe20000000000 */
[C---:B------:R-:W-:Y:S01]  /*0d40*/  LOP3.LUT R17, R4.reuse, 0x30, RZ, 0xfc, !PT ;  /* 0x0000003004117812 */ /* 0x040fe200078efcff */
[----:B------:R-:W-:Y:S01]  /*0d50*/  FMUL R6, R35, R16 ;  /* 0x0000001023067220 */ /* 0x000fe20000400000 */
[-C--:B------:R-:W-:Y:S02]  /*0d60*/  LEA.HI R5, R5, R19.reuse, RZ, 0x1c ;  /* 0x0000001305057211 */ /* 0x080fe400078fe0ff */
[-C--:B------:R-:W-:Y:S02]  /*0d70*/  LEA.HI R4, R4, R19.reuse, RZ, 0x1c ;  /* 0x0000001304047211 */ /* 0x080fe400078fe0ff */
[----:B------:R-:W-:-:S02]  /*0d80*/  LEA.HI R7, R7, R19, RZ, 0x1c ;  /* 0x0000001307077211 */ /* 0x000fc400078fe0ff */
[C---:B------:R-:W-:Y:S02]  /*0d90*/  LOP3.LUT R16, R22.reuse, 0x200, RZ, 0xfc, !PT ;  /* 0x0000020016107812 */ /* 0x040fe400078efcff */
[----:B------:R-:W-:Y:S02]  /*0da0*/  LEA.HI R19, R17, R19, RZ, 0x1c ;  /* 0x0000001311137211 */ /* 0x000fe400078fe0ff */
[----:B------:R-:W-:Y:S02]  /*0db0*/  SHF.R.U32.HI R17, RZ, 0x4, R28 ;  /* 0x00000004ff117819 */ /* 0x000fe4000001161c */
[----:B------:R-:W-:Y:S02]  /*0dc0*/  SHF.R.U32.HI R27, RZ, 0x2, R27 ;  /* 0x00000002ff1b7819 */ /* 0x000fe4000001161b */
[----:B------:R-:W-:Y:S02]  /*0dd0*/  LOP3.LUT R28, R22, 0x200, RZ, 0xfc, !PT ;  /* 0x00000200161c7812 */ /* 0x000fe400078efcff */
[----:B------:R-:W-:Y:S01]  /*0de0*/  SHF.R.U32.HI R16, RZ, 0x4, R16 ;  /* 0x00000004ff107819 */ /* 0x000fe20000011610 */
[----:B------:R-:W-:Y:S01]  /*0df0*/  FMUL R18, R35, R32 ;  /* 0x0000002023127220 */ /* 0x000fe20000400000 */
[----:B------:R-:W-:-:S02]  /*0e00*/  SGXT.U32 R17, R17, 0x5 ;  /* 0x000000051111781a */ /* 0x000fc40000000000 */
[----:B------:R-:W-:Y:S02]  /*0e10*/  LOP3.LUT R27, R27, 0x1c, RZ, 0xc0, !PT ;  /* 0x0000001c1b1b7812 */ /* 0x000fe400078ec0ff */
[----:B------:R-:W-:Y:S02]  /*0e20*/  SHF.R.U32.HI R37, RZ, 0x4, R28 ;  /* 0x00000004ff257819 */ /* 0x000fe4000001161c */
[----:B------:R-:W-:Y:S01]  /*0e30*/  LOP3.LUT R35, R16, 0x3c, RZ, 0xc0, !PT ;  /* 0x0000003c10237812 */ /* 0x000fe200078ec0ff */
[C---:B------:R-:W-:Y:S02]  /*0e40*/  IMAD.IADD R16, R22.reuse, 0x1, R17 ;  /* 0x0000000116107824 */ /* 0x040fe400078e0211 */
[C---:B------:R-:W-:Y:S02]  /*0e50*/  IMAD.IADD R27, R22.reuse, 0x1, R27 ;  /* 0x00000001161b7824 */ /* 0x040fe400078e021b */
[C---:B------:R-:W-:Y:S02]  /*0e60*/  IMAD.IADD R17, R22.reuse, 0x1, R37 ;  /* 0x0000000116117824 */ /* 0x040fe400078e0225 */
[----:B------:R-:W-:-:S02]  /*0e70*/  IMAD.IADD R22, R22, 0x1, R35 ;  /* 0x0000000116167824 */ /* 0x000fc400078e0223 */
[C---:B------:R-:W-:Y:S01]  /*0e80*/  FMUL R35, R34.reuse, R23 ;  /* 0x0000001722237220 */ /* 0x040fe20000400000 */
[----:B------:R-:W-:Y:S01]  /*0e90*/  FMUL R33, R34, R33 ;  /* 0x0000002122217220 */ /* 0x000fe20000400000 */
[C---:B------:R-:W-:Y:S01]  /*0ea0*/  FMUL R23, R29.reuse, R36 ;  /* 0x000000241d177220 */ /* 0x040fe20000400000 */
[----:B------:R-:W-:Y:S01]  /*0eb0*/  FMUL R29, R29, R20 ;  /* 0x000000141d1d7220 */ /* 0x000fe20000400000 */
[C---:B------:R-:W-:Y:S01]  /*0ec0*/  FMUL R32, R30.reuse, R31 ;  /* 0x0000001f1e207220 */ /* 0x040fe20000400000 */
[----:B------:R-:W-:Y:S01]  /*0ed0*/  FMUL R30, R30, R21 ;  /* 0x000000151e1e7220 */ /* 0x000fe20000400000 */
[----:B----4-:R-:W-:Y:S01]  /*0ee0*/  FFMA R23, R23, R8, R12 ;  /* 0x0000000817177223 */ /* 0x010fe2000000000c */
[-CC-:B------:R-:W-:Y:S01]  /*0ef0*/  FFMA R21, R35, R10.reuse, R14.reuse ;  /* 0x0000000a23157223 */ /* 0x180fe2000000000e */
[----:B------:R-:W-:Y:S01]  /*0f00*/  FFMA R20, R33, R10, R14 ;  /* 0x0000000a21147223 */ /* 0x000fe2000000000e */
[----:B------:R-:W-:Y:S01]  /*0f10*/  FFMA R12, R29, R8, R12 ;  /* 0x000000081d0c7223 */ /* 0x000fe2000000000c */
[----:B------:R-:W-:Y:S01]  /*0f20*/  FFMA R14, R6, R11, R15 ;  /* 0x0000000b060e7223 */ /* 0x000fe2000000000f */
[----:B------:R-:W-:-:S02]  /*0f30*/  LEA R8, R27, UR4, 0x2 ;  /* 0x000000041b087c11 */ /* 0x000fc4000f8e10ff */
[----:B------:R-:W-:Y:S01]  /*0f40*/  LEA R6, R22, UR4, 0x2 ;  /* 0x0000000416067c11 */ /* 0x000fe2000f8e10ff */
[-CC-:B------:R-:W-:Y:S01]  /*0f50*/  FFMA R32, R32, R9.reuse, R13.reuse ;  /* 0x0000000920207223 */ /* 0x180fe2000000000d */
[----:B------:R-:W-:Y:S01]  /*0f60*/  FFMA R13, R30, R9, R13 ;  /* 0x000000091e0d7223 */ /* 0x000fe2000000000d */
[----:B------:R-:W-:Y:S01]  /*0f70*/  FFMA R18, R18, R11, R15 ;  /* 0x0000000b12127223 */ /* 0x000fe2000000000f */
[----:B------:R-:W-:Y:S01]  /*0f80*/  LEA R29, R5, UR4, 0x2 ;  /* 0x00000004051d7c11 */ /* 0x000fe2000f8e10ff */
[----:B------:R-:W0:Y:S01]  /*0f90*/  LDS.128 R8, [R8] ;  /* 0x0000000008087984 */ /* 0x000e220000000c00 */
[----:B------:R-:W-:Y:S02]  /*0fa0*/  LEA R28, R4, UR4, 0x2 ;  /* 0x00000004041c7c11 */ /* 0x000fe4000f8e10ff */
[----:B------:R-:W-:Y:S02]  /*0fb0*/  LEA R30, R7, UR4, 0x2 ;  /* 0x00000004071e7c11 */ /* 0x000fe4000f8e10ff */
[----:B------:R-:W-:Y:S01]  /*0fc0*/  LDS.128 R4, [R6+0x800] ;  /* 0x0008000006047984 */ /* 0x000fe20000000c00 */
[----:B------:R-:W-:Y:S01]  /*0fd0*/  BAR.SYNC.DEFER_BLOCKING 0x0 ;  /* 0x0000000000007b1d */ /* 0x000fe20000010000 */
[----:B------:R-:W-:-:S02]  /*0fe0*/  FSETP.GEU.AND P4, PT, R20, RZ, PT ;  /* 0x000000ff1400720b */ /* 0x000fc40003f8e000 */
[----:B------:R-:W-:Y:S02]  /*0ff0*/  FSETP.GEU.AND P5, PT, R14, RZ, PT ;  /* 0x000000ff0e00720b */ /* 0x000fe40003fae000 */
[----:B------:R-:W-:Y:S02]  /*1000*/  FSEL R27, R20, RZ, P4 ;  /* 0x000000ff141b7208 */ /* 0x000fe40002000000 */
[----:B------:R-:W-:Y:S02]  /*1010*/  FSETP.GEU.AND P4, PT, R32, RZ, PT ;  /* 0x000000ff2000720b */ /* 0x000fe40003f8e000 */
[----:B------:R-:W-:Y:S02]  /*1020*/  FSEL R22, R14, RZ, P5 ;  /* 0x000000ff0e167208 */ /* 0x000fe40002800000 */
[----:B------:R-:W-:Y:S02]  /*1030*/  FSETP.GEU.AND P6, PT, R21, RZ, PT ;  /* 0x000000ff1500720b */ /* 0x000fe40003fce000 */
[----:B------:R-:W-:-:S02]  /*1040*/  FSETP.GEU.AND P5, PT, R23, RZ, PT ;  /* 0x000000ff1700720b */ /* 0x000fc40003fae000 */
[----:B------:R-:W-:Y:S02]  /*1050*/  FSEL R32, R32, RZ, P4 ;  /* 0x000000ff20207208 */ /* 0x000fe40002000000 */
[----:B------:R-:W-:Y:S02]  /*1060*/  FSEL R21, R21, RZ, P6 ;  /* 0x000000ff15157208 */ /* 0x000fe40003000000 */
[----:B------:R-:W-:Y:S02]  /*1070*/  FSETP.GEU.AND P4, PT, R12, RZ, PT ;  /* 0x000000ff0c00720b */ /* 0x000fe40003f8e000 */
[----:B------:R-:W-:Y:S02]  /*1080*/  FSEL R23, R23, RZ, P5 ;  /* 0x000000ff17177208 */ /* 0x000fe40002800000 */
[----:B------:R-:W-:Y:S02]  /*1090*/  FSETP.GEU.AND P6, PT, R13, RZ, PT ;  /* 0x000000ff0d00720b */ /* 0x000fe40003fce000 */
[----:B------:R-:W-:-:S02]  /*10a0*/  LEA R35, R19, UR4, 0x2 ;  /* 0x0000000413237c11 */ /* 0x000fc4000f8e10ff */
[----:B------:R-:W-:Y:S01]  /*10b0*/  FSETP.GEU.AND P5, PT, R18, RZ, PT ;  /* 0x000000ff1200720b */ /* 0x000fe20003fae000 */
[----:B------:R-:W-:Y:S01]  /*10c0*/  STS [R28], R23 ;  /* 0x000000171c007388 */ /* 0x000fe20000000800 */
[----:B------:R-:W-:Y:S02]  /*10d0*/  FSEL R33, R12, RZ, P4 ;  /* 0x000000ff0c217208 */ /* 0x000fe40002000000 */
[----:B------:R-:W-:Y:S01]  /*10e0*/  FSEL R34, R13, RZ, P6 ;  /* 0x000000ff0d227208 */ /* 0x000fe20003000000 */
[----:B------:R-:W-:Y:S01]  /*10f0*/  STS [R29+0x40], R32 ;  /* 0x000040201d007388 */ /* 0x000fe20000000800 */
[----:B------:R-:W-:-:S03]  /*1100*/  FSEL R20, R18, RZ, P5 ;  /* 0x000000ff12147208 */ /* 0x000fc60002800000 */
[----:B------:R-:W-:Y:S04]  /*1110*/  STS [R30+0x80], R21 ;  /* 0x000080151e007388 */ /* 0x000fe80000000800 */
[----:B------:R-:W-:Y:S04]  /*1120*/  STS [R35+0xc0], R22 ;  /* 0x0000c01623007388 */ /* 0x000fe80000000800 */
[----:B------:R-:W-:Y:S04]  /*1130*/  STS [R28+0x20], R33 ;  /* 0x000020211c007388 */ /* 0x000fe80000000800 */
[----:B------:R1:W-:Y:S04]  /*1140*/  STS [R29+0x60], R34 ;  /* 0x000060221d007388 */ /* 0x0003e80000000800 */
[----:B------:R2:W-:Y:S04]  /*1150*/  STS [R30+0xa0], R27 ;  /* 0x0000a01b1e007388 */ /* 0x0005e80000000800 */
[----:B------:R3:W-:Y:S01]  /*1160*/  STS [R35+0xe0], R20 ;  /* 0x0000e01423007388 */ /* 0x0007e20000000800 */
[----:B------:R-:W-:Y:S01]  /*1170*/  LEA R36, R16, UR4, 0x2 ;  /* 0x0000000410247c11 */ /* 0x000fe2000f8e10ff */
[----:B-1----:R-:W1:Y:S08]  /*1180*/  LDC.64 R28, c[0x0][0x250] ;  /* 0x00009400ff1c7b82 */ /* 0x002e700000000a00 */
[----:B------:R-:W-:Y:S01]  /*1190*/  BAR.SYNC.DEFER_BLOCKING 0x0 ;  /* 0x0000000000007b1d */ /* 0x000fe20000010000 */
[----:B------:R-:W-:-:S07]  /*11a0*/  LEA R19, R17, UR4, 0x2 ;  /* 0x0000000411137c11 */ /* 0x000fce000f8e10ff */
[----:B--2---:R-:W2:Y:S01]  /*11b0*/  LDC.64 R30, c[0x0][0x248] ;  /* 0x00009200ff1e7b82 */ /* 0x004ea20000000a00 */
[----:B------:R-:W-:Y:S04]  /*11c0*/  LDS R12, [R36] ;  /* 0x00000000240c7984 */ /* 0x000fe80000000800 */
[----:B------:R-:W-:Y:S04]  /*11d0*/  LDS R13, [R36+0x4] ;  /* 0x00000400240d7984 */ /* 0x000fe80000000800 */
[----:B------:R-:W-:Y:S04]  /*11e0*/  LDS R14, [R36+0x8] ;  /* 0x00000800240e7984 */ /* 0x000fe80000000800 */
[----:B------:R2:W4:Y:S04]  /*11f0*/  LDS R15, [R36+0xc] ;  /* 0x00000c00240f7984 */ /* 0x0005280000000800 */
[----:B------:R-:W-:Y:S04]  /*1200*/  LDS R16, [R19+0x800] ;  /* 0x0008000013107984 */ /* 0x000fe80000000800 */
[----:B------:R-:W-:Y:S04]  /*1210*/  LDS R17, [R19+0x804] ;  /* 0x0008040013117984 */ /* 0x000fe80000000800 */
[----:B------:R-:W-:Y:S04]  /*1220*/  LDS R18, [R19+0x808] ;  /* 0x0008080013127984 */ /* 0x000fe80000000800 */
[----:B------:R-:W5:Y:S01]  /*1230*/  LDS R19, [R19+0x80c] ;  /* 0x00080c0013137984 */ /* 0x000f620000000800 */
[----:B---3--:R-:W-:-:S02]  /*1240*/  IMAD R35, R26, 0x80, R3 ;  /* 0x000000801a237824 */ /* 0x008fc400078e0203 */
[----:B------:R-:W-:Y:S02]  /*1250*/  IMAD.IADD R26, R3, 0x1, R0 ;  /* 0x00000001031a7824 */ /* 0x000fe400078e0200 */
[----:B------:R-:W-:Y:S02]  /*1260*/  IMAD.IADD R3, R0, 0x1, R35 ;  /* 0x0000000100037824 */ /* 0x000fe400078e0223 */
[----:B--2---:R-:W-:-:S04]  /*1270*/  IMAD.WIDE R36, R2, 0x4, R30 ;  /* 0x0000000402247825 */ /* 0x004fc800078e021e */
[----:B0-----:R-:W-:Y:S01]  /*1280*/  FADD R8, R8, R23 ;  /* 0x0000001708087221 */ /* 0x001fe20000000000 */
[----:B------:R-:W-:Y:S01]  /*1290*/  FADD R9, R9, R32 ;  /* 0x0000002009097221 */ /* 0x000fe20000000000 */
[----:B------:R-:W-:Y:S01]  /*12a0*/  FADD R10, R10, R21 ;  /* 0x000000150a0a7221 */ /* 0x000fe20000000000 */
[----:B------:R-:W-:-:S04]  /*12b0*/  IMAD.WIDE R30, R24, 0x4, R30 ;  /* 0x00000004181e7825 */ /* 0x000fc800078e021e */
[----:B------:R-:W-:Y:S01]  /*12c0*/  FADD R11, R11, R22 ;  /* 0x000000160b0b7221 */ /* 0x000fe20000000000 */
[----:B-1----:R-:W-:-:S04]  /*12d0*/  IMAD.WIDE R2, R3, 0x4, R28 ;  /* 0x0000000403027825 */ /* 0x002fc800078e021c */
[----:B------:R-:W-:Y:S01]  /*12e0*/  IMAD R25, R25, 0x80, R26 ;  /* 0x0000008019197824 */ /* 0x000fe200078e021a */
[----:B----4-:R0:W-:Y:S01]  /*12f0*/  @P2 STG.E.128 desc[UR6][R36.64], R12 ;  /* 0x0000000c24002986 */ /* 0x0101e2000c101d06 */
[----:B------:R-:W-:Y:S01]  /*1300*/  FADD R4, R4, R33 ;  /* 0x0000002104047221 */ /* 0x000fe20000000000 */
[----:B------:R-:W-:Y:S01]  /*1310*/  FADD R5, R5, R34 ;  /* 0x0000002205057221 */ /* 0x000fe20000000000 */
[----:B------:R-:W-:Y:S01]  /*1320*/  FADD R6, R6, R27 ;  /* 0x0000001b06067221 */ /* 0x000fe20000000000 */
[----:B------:R-:W-:Y:S01]  /*1330*/  FADD R7, R7, R20 ;  /* 0x0000001407077221 */ /* 0x000fe20000000000 */
[----:B------:R-:W-:Y:S01]  /*1340*/  IMAD.WIDE R28, R25, 0x4, R28 ;  /* 0x00000004191c7825 */ /* 0x000fe200078e021c */
[----:B-----5:R0:W-:Y:S04]  /*1350*/  @P0 STG.E.128 desc[UR6][R30.64], R16 ;  /* 0x000000101e000986 */ /* 0x0201e8000c101d06 */
[----:B------:R0:W-:Y:S02]  /*1360*/  @P3 STG.E.128 desc[UR6][R2.64], R8 ;  /* 0x0000000802003986 */ /* 0x0001e4000c101d06 */
[----:B0-----:R-:W-:Y:S05]  /*1370*/  @!P1 EXIT ;  /* 0x000000000000994d */ /* 0x001fea0003800000 */
[----:B------:R-:W-:Y:S01]  /*1380*/  STG.E.128 desc[UR6][R28.64], R4 ;  /* 0x000000041c007986 */ /* 0x000fe2000c101d06 */
[----:B------:R-:W-:Y:S05]  /*1390*/  EXIT ;  /* 0x000000000000794d */ /* 0x000fea0003800000 */
.L_x_0:
[----:B------:R-:W-:-:S00]  /*13a0*/  BRA `(.L_x_0) ;  /* 0xfffffffc00fc7947 */ /* 0x000fc0000383ffff */
[----:B------:R-:W-:-:S00]  /*13b0*/  NOP ;  /* 0x0000000000007918 */ /* 0x000fc00000000000 */
        /* <DEDUP_REMOVED lines=12> */
.L_x_1:


//--------------------- .nv.global.init           --------------------------
	.section	.nv.global.init,"aw",@progbits
.nv.global.init:
	.type		_$_str,@object
	.size		_$_str,(_$_str_$_2 - _$_str)
_$_str:
        /*0000*/ 	.byte	0x5f, 0x5f, 0x43, 0x55, 0x44, 0x41, 0x5f, 0x46, 0x54, 0x5a, 0x00
	.type		_$_str_$_2,@object
	.size		_$_str_$_2,(.L_1 - _$_str_$_2)
_$_str_$_2:
        /*000b*/ 	.byte	0x5f, 0x5f, 0x43, 0x55, 0x44, 0x41, 0x5f, 0x50, 0x52, 0x45, 0x43, 0x5f, 0x53, 0x51, 0x52, 0x54
        /*001b*/ 	.byte	0x00
.L_1:


//--------------------- .nv.shared.triton_poi_fused__native_batch_norm_legit_no_training__unsafe_index_add_relu_7 --------------------------
	.section	.nv.shared.triton_poi_fused__native_batch_norm_legit_no_training__unsafe_index_add_relu_7,"aw",@nobits
	.sectionflags	@""
	.align	16
	.zero		1024


//--------------------- .nv.constant0.triton_poi_fused__native_batch_norm_legit_no_training__unsafe_index_add_relu_7 --------------------------
	.section	.nv.constant0.triton_poi_fused__native_batch_norm_legit_no_training__unsafe_index_add_relu_7,"a",@progbits
	.sectionflags	@""
	.align	4
.nv.constant0.triton_poi_fused__native_batch_norm_legit_no_training__unsafe_index_add_relu_7:
	.zero		608
